//
// Generated by NVIDIA NVVM Compiler
//
// Compiler Build ID: CL-36424714
// Cuda compilation tools, release 13.0, V13.0.88
// Based on NVVM 20.0.0
//

.version 9.0
.target sm_100
.address_size 64

	// .globl	default_function_kernel

.visible .entry default_function_kernel(
	.param .u64 .ptr .align 1 default_function_kernel_param_0,
	.param .u64 .ptr .align 1 default_function_kernel_param_1
)
.maxntid 55
{
	.reg .b16 	%rs<7>;
	.reg .b32 	%r<18>;
	.reg .b32 	%f<2>;
	.reg .b64 	%rd<9>;

	ld.param.u64 	%rd1, [default_function_kernel_param_0];
	ld.param.u64 	%rd2, [default_function_kernel_param_1];
	cvta.to.global.u64 	%rd3, %rd2;
	cvta.to.global.u64 	%rd4, %rd1;
	mov.u32 	%r1, %ctaid.x;
	mov.u32 	%r2, %tid.x;
	cvt.u16.u32 	%rs1, %r2;
	mul.lo.s16 	%rs2, %rs1, 52;
	shr.u16 	%rs3, %rs2, 8;
	cvt.u32.u16 	%r3, %rs3;
	mad.lo.s32 	%r4, %r1, 11, %r3;
	mul.hi.u32 	%r5, %r4, 954437177;
	shr.u32 	%r6, %r5, 6;
	mul.lo.s32 	%r7, %r6, 288;
	sub.s32 	%r8, %r4, %r7;
	cvt.u16.u32 	%rs4, %r8;
	mul.hi.u16 	%rs5, %rs4, 2731;
	mul.lo.s16 	%rs6, %rs5, 30;
	cvt.u32.u16 	%r9, %rs6;
	mad.lo.s32 	%r10, %r1, 55, %r2;
	mul.hi.u32 	%r11, %r10, -2004318071;
	shr.u32 	%r12, %r11, 5;
	mul.lo.s32 	%r13, %r12, 60;
	sub.s32 	%r14, %r10, %r13;
	shr.u32 	%r15, %r14, 1;
	mad.lo.s32 	%r16, %r6, 360, %r15;
	add.s32 	%r17, %r16, %r9;
	mul.wide.u32 	%rd5, %r17, 4;
	add.s64 	%rd6, %rd4, %rd5;
	ld.global.nc.f32 	%f1, [%rd6];
	mul.wide.u32 	%rd7, %r10, 4;
	add.s64 	%rd8, %rd3, %rd7;
	st.global.f32 	[%rd8], %f1;
	ret;

}


// ===== COMPILED SASS (sm_100) =====

	.target	sm_100

	.elftype	@"ET_EXEC"


//--------------------- .note.nv.tkinfo           --------------------------
	.section	.note.nv.tkinfo,"",@"SHT_NOTE"
	.sectionflags	@"SHF_NOTE_NV_TKINFO"
	.tkinfo
        /*0018*/ 	.word	0x00000002
        /*0030*/ 	.string	""
        /*0030*/ 	.string	"ptxas"
        /*0030*/ 	.string	"Cuda compilation tools, release 13.0, V13.0.88"
        /*0030*/ 	.string	"Build cuda_13.0.r13.0/compiler.36424714_0"
        /*0030*/ 	.string	"-arch sm_100 -m 64 "



//--------------------- .note.nv.cuinfo           --------------------------
	.section	.note.nv.cuinfo,"",@"SHT_NOTE"
	.sectionflags	@"SHF_NOTE_NV_CUINFO"
        /*0018*/ 	.short	0x0002
        /*001a*/ 	.short	0x0064
        /*001c*/ 	.short	0x0082
	.zero		2


//--------------------- .nv.info                  --------------------------
	.section	.nv.info,"",@"SHT_CUDA_INFO"
	.align	4


	//----- nvinfo : EIATTR_REGCOUNT
	.align		4
        /*0000*/ 	.byte	0x04, 0x2f
        /*0002*/ 	.short	(.L_1 - .L_0)
	.align		4
.L_0:
        /*0004*/ 	.word	index@(default_function_kernel)
        /*0008*/ 	.word	0x0000000a


	//----- nvinfo : EIATTR_FRAME_SIZE
	.align		4
.L_1:
        /*000c*/ 	.byte	0x04, 0x11
        /*000e*/ 	.short	(.L_3 - .L_2)
	.align		4
.L_2:
        /*0010*/ 	.word	index@(default_function_kernel)
        /*0014*/ 	.word	0x00000000


	//----- nvinfo : EIATTR_MIN_STACK_SIZE
	.align		4
.L_3:
        /*0018*/ 	.byte	0x04, 0x12
        /*001a*/ 	.short	(.L_5 - .L_4)
	.align		4
.L_4:
        /*001c*/ 	.word	index@(default_function_kernel)
        /*0020*/ 	.word	0x00000000
.L_5:


//--------------------- .nv.compat                --------------------------
	.section	.nv.compat,"",@"SHT_CUDA_COMPAT_INFO"
	.align	4
        /*0000*/ 	.byte	0x02, 0x09, 0x00, 0x00, 0x02, 0x02, 0x01, 0x00, 0x02, 0x05, 0x05, 0x00, 0x03, 0x07, 0x01, 0x01
        /*0010*/ 	.byte	0x02, 0x03, 0x00, 0x00, 0x02, 0x06, 0x01, 0x00, 0x04, 0x0b, 0x08, 0x00, 0x09, 0x00, 0x00, 0x00
        /*0020*/ 	.byte	0x00, 0x00, 0x00, 0x00


//--------------------- .nv.info.default_function_kernel --------------------------
	.section	.nv.info.default_function_kernel,"",@"SHT_CUDA_INFO"
	.sectionflags	@""
	.align	4


	//----- nvinfo : EIATTR_CUDA_API_VERSION
	.align		4
        /*0000*/ 	.byte	0x04, 0x37
        /*0002*/ 	.short	(.L_7 - .L_6)
.L_6:
        /*0004*/ 	.word	0x00000082


	//----- nvinfo : EIATTR_KPARAM_INFO
	.align		4
.L_7:
        /*0008*/ 	.byte	0x04, 0x17
        /*000a*/ 	.short	(.L_9 - .L_8)
.L_8:
        /*000c*/ 	.word	0x00000000
        /*0010*/ 	.short	0x0001
        /*0012*/ 	.short	0x0008
        /*0014*/ 	.byte	0x00, 0xf5, 0x21, 0x00


	//----- nvinfo : EIATTR_KPARAM_INFO
	.align		4
.L_9:
        /*0018*/ 	.byte	0x04, 0x17
        /*001a*/ 	.short	(.L_11 - .L_10)
.L_10:
        /*001c*/ 	.word	0x00000000
        /*0020*/ 	.short	0x0000
        /*0022*/ 	.short	0x0000
        /*0024*/ 	.byte	0x00, 0xf5, 0x21, 0x00


	//----- nvinfo : EIATTR_SPARSE_MMA_MASK
	.align		4
.L_11:
        /*0028*/ 	.byte	0x03, 0x50
        /*002a*/ 	.short	0x0000


	//----- nvinfo : EIATTR_MAXREG_COUNT
	.align		4
        /*002c*/ 	.byte	0x03, 0x1b
        /*002e*/ 	.short	0x00ff


	//----- nvinfo : EIATTR_MERCURY_ISA_VERSION
	.align		4
        /*0030*/ 	.byte	0x03, 0x5f
        /*0032*/ 	.short	0x0101


	//----- nvinfo : EIATTR_VRC_CTA_INIT_COUNT
	.align		4
        /*0034*/ 	.byte	0x02, 0x4a
	.zero		1
	.zero		1


	//----- nvinfo : EIATTR_EXIT_INSTR_OFFSETS
	.align		4
        /*0038*/ 	.byte	0x04, 0x1c
        /*003a*/ 	.short	(.L_13 - .L_12)


	//   ....[0]....
.L_12:
        /*003c*/ 	.word	0x00000200


	//----- nvinfo : EIATTR_MAX_THREADS
	.align		4
.L_13:
        /*0040*/ 	.byte	0x04, 0x05
        /*0042*/ 	.short	(.L_15 - .L_14)
.L_14:
        /*0044*/ 	.word	0x00000037
        /*0048*/ 	.word	0x00000001
        /*004c*/ 	.word	0x00000001


	//----- nvinfo : EIATTR_CBANK_PARAM_SIZE
	.align		4
.L_15:
        /*0050*/ 	.byte	0x03, 0x19
        /*0052*/ 	.short	0x0010


	//----- nvinfo : EIATTR_PARAM_CBANK
	.align		4
        /*0054*/ 	.byte	0x04, 0x0a
        /*0056*/ 	.short	(.L_17 - .L_16)
	.align		4
.L_16:
        /*0058*/ 	.word	index@(.nv.constant0.default_function_kernel)
        /*005c*/ 	.short	0x0380
        /*005e*/ 	.short	0x0010


	//----- nvinfo : EIATTR_SW_WAR
	.align		4
.L_17:
        /*0060*/ 	.byte	0x04, 0x36
        /*0062*/ 	.short	(.L_19 - .L_18)
.L_18:
        /*0064*/ 	.word	0x00000008
.L_19:


//--------------------- .nv.callgraph             --------------------------
	.section	.nv.callgraph,"",@"SHT_CUDA_CALLGRAPH"
	.align	4
	.sectionentsize	8
	.align		4
        /*0000*/ 	.word	0x00000000
	.align		4
        /*0004*/ 	.word	0xffffffff
	.align		4
        /*0008*/ 	.word	0x00000000
	.align		4
        /*000c*/ 	.word	0xfffffffe
	.align		4
        /*0010*/ 	.word	0x00000000
	.align		4
        /*0014*/ 	.word	0xfffffffd
	.align		4
        /*0018*/ 	.word	0x00000000
	.align		4
        /*001c*/ 	.word	0xfffffffc


//--------------------- .text.default_function_kernel --------------------------
	.section	.text.default_function_kernel,"ax",@progbits
	.align	128
        .global         default_function_kernel
        .type           default_function_kernel,@function
        .size           default_function_kernel,(.L_x_1 - default_function_kernel)
        .other          default_function_kernel,@"STO_CUDA_ENTRY STV_DEFAULT"
default_function_kernel:
.text.default_function_kernel:
[----:B------:R-:W-:Y:S01]  /*0000*/  LDC R1, c[0x0][0x37c] ;  /* 0x0000df00ff017b82 */ /* 0x000fe20000000800 */
[----:B------:R-:W0:Y:S01]  /*0010*/  S2R R4, SR_TID.X ;  /* 0x0000000000047919 */ /* 0x000e220000002100 */
[----:B------:R-:W1:Y:S01]  /*0020*/  LDCU.64 UR4, c[0x0][0x358] ;  /* 0x00006b00ff0477ac */ /* 0x000e620008000a00 */
[----:B------:R-:W2:Y:S01]  /*0030*/  S2R R7, SR_CTAID.X ;  /* 0x0000000000077919 */ /* 0x000ea20000002500 */
[----:B0-----:R-:W-:-:S05]  /*0040*/  PRMT R0, R4, 0x9910, RZ ;  /* 0x0000991004007816 */ /* 0x001fca00000000ff */
[----:B------:R-:W-:-:S05]  /*0050*/  IMAD R0, R0, 0x34, RZ ;  /* 0x0000003400007824 */ /* 0x000fca00078e02ff */
[----:B------:R-:W-:-:S04]  /*0060*/  LOP3.LUT R0, R0, 0xffff, RZ, 0xc0, !PT ;  /* 0x0000ffff00007812 */ /* 0x000fc800078ec0ff */
[----:B------:R-:W-:-:S04]  /*0070*/  SHF.R.U32.HI R0, RZ, 0x8, R0 ;  /* 0x00000008ff007819 */ /* 0x000fc80000011600 */
[----:B------:R-:W-:-:S05]  /*0080*/  LOP3.LUT R0, R0, 0xffff, RZ, 0xc0, !PT ;  /* 0x0000ffff00007812 */ /* 0x000fca00078ec0ff */
[C---:B--2---:R-:W-:Y:S02]  /*0090*/  IMAD R0, R7.reuse, 0xb, R0 ;  /* 0x0000000b07007824 */ /* 0x044fe400078e0200 */
[----:B------:R-:W-:Y:S02]  /*00a0*/  IMAD R7, R7, 0x37, R4 ;  /* 0x0000003707077824 */ /* 0x000fe400078e0204 */
[----:B------:R-:W-:-:S05]  /*00b0*/  IMAD.HI.U32 R2, R0, 0x38e38e39, RZ ;  /* 0x38e38e3900027827 */ /* 0x000fca00078e00ff */
[----:B------:R-:W-:Y:S01]  /*00c0*/  SHF.R.U32.HI R5, RZ, 0x6, R2 ;  /* 0x00000006ff057819 */ /* 0x000fe20000011602 */
[----:B------:R-:W-:-:S04]  /*00d0*/  IMAD.HI.U32 R2, R7, -0x77777777, RZ ;  /* 0x8888888907027827 */ /* 0x000fc800078e00ff */
[----:B------:R-:W-:Y:S01]  /*00e0*/  IMAD R0, R5, -0x120, R0 ;  /* 0xfffffee005007824 */ /* 0x000fe200078e0200 */
[----:B------:R-:W-:Y:S02]  /*00f0*/  SHF.R.U32.HI R4, RZ, 0x5, R2 ;  /* 0x00000005ff047819 */ /* 0x000fe40000011602 */
[----:B------:R-:W0:Y:S02]  /*0100*/  LDC.64 R2, c[0x0][0x380] ;  /* 0x0000e000ff027b82 */ /* 0x000e240000000a00 */
[----:B------:R-:W-:Y:S01]  /*0110*/  LOP3.LUT R0, R0, 0xffff, RZ, 0xc0, !PT ;  /* 0x0000ffff00007812 */ /* 0x000fe200078ec0ff */
[----:B------:R-:W-:-:S04]  /*0120*/  IMAD R4, R4, -0x3c, R7 ;  /* 0xffffffc404047824 */ /* 0x000fc800078e0207 */
[----:B------:R-:W-:Y:S01]  /*0130*/  IMAD R0, R0, 0xaab, RZ ;  /* 0x00000aab00007824 */ /* 0x000fe200078e02ff */
[----:B------:R-:W-:-:S04]  /*0140*/  SHF.R.U32.HI R4, RZ, 0x1, R4 ;  /* 0x00000001ff047819 */ /* 0x000fc80000011604 */
[----:B------:R-:W-:Y:S01]  /*0150*/  SHF.R.U32.HI R0, RZ, 0x10, R0 ;  /* 0x00000010ff007819 */ /* 0x000fe20000011600 */
[----:B------:R-:W-:-:S03]  /*0160*/  IMAD R5, R5, 0x168, R4 ;  /* 0x0000016805057824 */ /* 0x000fc600078e0204 */
[----:B------:R-:W-:-:S05]  /*0170*/  PRMT R0, R0, 0x9910, RZ ;  /* 0x0000991000007816 */ /* 0x000fca00000000ff */
[----:B------:R-:W-:-:S05]  /*0180*/  IMAD R0, R0, 0x1e, RZ ;  /* 0x0000001e00007824 */ /* 0x000fca00078e02ff */
[----:B------:R-:W-:-:S04]  /*0190*/  LOP3.LUT R0, R0, 0xffff, RZ, 0xc0, !PT ;  /* 0x0000ffff00007812 */ /* 0x000fc800078ec0ff */
[----:B------:R-:W-:-:S05]  /*01a0*/  IADD3 R5, PT, PT, R0, R5, RZ ;  /* 0x0000000500057210 */ /* 0x000fca0007ffe0ff */
[----:B0-----:R-:W-:Y:S02]  /*01b0*/  IMAD.WIDE.U32 R2, R5, 0x4, R2 ;  /* 0x0000000405027825 */ /* 0x001fe400078e0002 */
[----:B------:R-:W0:Y:S04]  /*01c0*/  LDC.64 R4, c[0x0][0x388] ;  /* 0x0000e200ff047b82 */ /* 0x000e280000000a00 */
[----:B-1----:R-:W2:Y:S01]  /*01d0*/  LDG.E.CONSTANT R3, desc[UR4][R2.64] ;  /* 0x0000000402037981 */ /* 0x002ea2000c1e9900 */
[----:B0-----:R-:W-:-:S05]  /*01e0*/  IMAD.WIDE.U32 R4, R7, 0x4, R4 ;  /* 0x0000000407047825 */ /* 0x001fca00078e0004 */
[----:B--2---:R-:W-:Y:S01]  /*01f0*/  STG.E desc[UR4][R4.64], R3 ;  /* 0x0000000304007986 */ /* 0x004fe2000c101904 */
[----:B------:R-:W-:Y:S05]  /*0200*/  EXIT ;  /* 0x000000000000794d */ /* 0x000fea0003800000 */
.L_x_0:
[----:B------:R-:W-:-:S00]  /*0210*/  BRA `(.L_x_0) ;  /* 0xfffffffc00fc7947 */ /* 0x000fc0000383ffff */
[----:B------:R-:W-:-:S00]  /*0220*/  NOP ;  /* 0x0000000000007918 */ /* 0x000fc00000000000 */
        /* <DEDUP_REMOVED lines=13> */
.L_x_1:


//--------------------- .nv.shared.reserved.0     --------------------------
	.section	.nv.shared.reserved.0,"aw",@nobits
	.weak		__nv_reservedSMEM_offset_0_alias
	.size		__nv_reservedSMEM_offset_0_alias, 0, 64
	.other		__nv_reservedSMEM_offset_0_alias,@"STO_CUDA_RESERVED_SHARED STV_DEFAULT"
__nv_reservedSMEM_offset_0_alias:
	.zero		0
	.zero		64


//--------------------- .nv.constant0.default_function_kernel --------------------------
	.section	.nv.constant0.default_function_kernel,"a",@progbits
	.sectionflags	@""
	.align	4
.nv.constant0.default_function_kernel:
	.zero		912


//--------------------- SYMBOLS --------------------------

	.type		.nv.reservedSmem.offset0,@object
	.size		.nv.reservedSmem.offset0,0x4
